//
// Generated by NVIDIA NVVM Compiler
//
// Compiler Build ID: CL-36424714
// Cuda compilation tools, release 13.0, V13.0.88
// Based on NVVM 20.0.0
//

.version 9.0
.target sm_100
.address_size 64

	// .globl	_Z8multiplyPdS_m

.visible .entry _Z8multiplyPdS_m(
	.param .u64 .ptr .align 1 _Z8multiplyPdS_m_param_0,
	.param .u64 .ptr .align 1 _Z8multiplyPdS_m_param_1,
	.param .u64 _Z8multiplyPdS_m_param_2
)
{
	.reg .pred 	%p<3>;
	.reg .b32 	%r<7>;
	.reg .b64 	%rd<14>;
	.reg .b64 	%fd<4>;

	ld.param.u64 	%rd7, [_Z8multiplyPdS_m_param_0];
	ld.param.u64 	%rd8, [_Z8multiplyPdS_m_param_1];
	ld.param.u64 	%rd9, [_Z8multiplyPdS_m_param_2];
	mov.u32 	%r2, %tid.x;
	mov.u32 	%r3, %ctaid.x;
	mov.u32 	%r1, %ntid.x;
	mad.lo.s32 	%r4, %r3, %r1, %r2;
	cvt.u64.u32 	%rd13, %r4;
	setp.le.u64 	%p1, %rd9, %rd13;
	@%p1 bra 	$L__BB0_3;
	mov.u32 	%r5, %nctaid.x;
	mul.lo.s32 	%r6, %r1, %r5;
	cvt.u64.u32 	%rd2, %r6;
	cvta.to.global.u64 	%rd3, %rd7;
	cvta.to.global.u64 	%rd4, %rd8;
$L__BB0_2:
	shl.b64 	%rd10, %rd13, 3;
	add.s64 	%rd11, %rd3, %rd10;
	ld.global.f64 	%fd1, [%rd11];
	add.s64 	%rd12, %rd4, %rd10;
	ld.global.f64 	%fd2, [%rd12];
	mul.f64 	%fd3, %fd1, %fd2;
	st.global.f64 	[%rd11], %fd3;
	add.s64 	%rd13, %rd13, %rd2;
	setp.lt.u64 	%p2, %rd13, %rd9;
	@%p2 bra 	$L__BB0_2;
$L__BB0_3:
	ret;

}


// ===== COMPILED SASS (sm_100) =====

	.target	sm_100

	.elftype	@"ET_EXEC"


//--------------------- .note.nv.tkinfo           --------------------------
	.section	.note.nv.tkinfo,"",@"SHT_NOTE"
	.sectionflags	@"SHF_NOTE_NV_TKINFO"
	.tkinfo
        /*0018*/ 	.word	0x00000002
        /*0030*/ 	.string	""
        /*0030*/ 	.string	"ptxas"
        /*0030*/ 	.string	"Cuda compilation tools, release 13.0, V13.0.88"
        /*0030*/ 	.string	"Build cuda_13.0.r13.0/compiler.36424714_0"
        /*0030*/ 	.string	"-arch sm_100 -m 64 "



//--------------------- .note.nv.cuinfo           --------------------------
	.section	.note.nv.cuinfo,"",@"SHT_NOTE"
	.sectionflags	@"SHF_NOTE_NV_CUINFO"
        /*0018*/ 	.short	0x0002
        /*001a*/ 	.short	0x0064
        /*001c*/ 	.short	0x0082
	.zero		2


//--------------------- .nv.info                  --------------------------
	.section	.nv.info,"",@"SHT_CUDA_INFO"
	.align	4


	//----- nvinfo : EIATTR_REGCOUNT
	.align		4
        /*0000*/ 	.byte	0x04, 0x2f
        /*0002*/ 	.short	(.L_1 - .L_0)
	.align		4
.L_0:
        /*0004*/ 	.word	index@(_Z8multiplyPdS_m)
        /*0008*/ 	.word	0x0000000c


	//----- nvinfo : EIATTR_FRAME_SIZE
	.align		4
.L_1:
        /*000c*/ 	.byte	0x04, 0x11
        /*000e*/ 	.short	(.L_3 - .L_2)
	.align		4
.L_2:
        /*0010*/ 	.word	index@(_Z8multiplyPdS_m)
        /*0014*/ 	.word	0x00000000


	//----- nvinfo : EIATTR_MIN_STACK_SIZE
	.align		4
.L_3:
        /*0018*/ 	.byte	0x04, 0x12
        /*001a*/ 	.short	(.L_5 - .L_4)
	.align		4
.L_4:
        /*001c*/ 	.word	index@(_Z8multiplyPdS_m)
        /*0020*/ 	.word	0x00000000
.L_5:


//--------------------- .nv.compat                --------------------------
	.section	.nv.compat,"",@"SHT_CUDA_COMPAT_INFO"
	.align	4
        /*0000*/ 	.byte	0x02, 0x09, 0x00, 0x00, 0x02, 0x02, 0x01, 0x00, 0x02, 0x05, 0x05, 0x00, 0x03, 0x07, 0x01, 0x01
        /*0010*/ 	.byte	0x02, 0x03, 0x00, 0x00, 0x02, 0x06, 0x01, 0x00, 0x04, 0x0b, 0x08, 0x00, 0x01, 0x00, 0x00, 0x00
        /*0020*/ 	.byte	0x00, 0x00, 0x00, 0x00


//--------------------- .nv.info._Z8multiplyPdS_m --------------------------
	.section	.nv.info._Z8multiplyPdS_m,"",@"SHT_CUDA_INFO"
	.sectionflags	@""
	.align	4


	//----- nvinfo : EIATTR_CUDA_API_VERSION
	.align		4
        /*0000*/ 	.byte	0x04, 0x37
        /*0002*/ 	.short	(.L_7 - .L_6)
.L_6:
        /*0004*/ 	.word	0x00000082


	//----- nvinfo : EIATTR_KPARAM_INFO
	.align		4
.L_7:
        /*0008*/ 	.byte	0x04, 0x17
        /*000a*/ 	.short	(.L_9 - .L_8)
.L_8:
        /*000c*/ 	.word	0x00000000
        /*0010*/ 	.short	0x0002
        /*0012*/ 	.short	0x0010
        /*0014*/ 	.byte	0x00, 0xf0, 0x21, 0x00


	//----- nvinfo : EIATTR_KPARAM_INFO
	.align		4
.L_9:
        /*0018*/ 	.byte	0x04, 0x17
        /*001a*/ 	.short	(.L_11 - .L_10)
.L_10:
        /*001c*/ 	.word	0x00000000
        /*0020*/ 	.short	0x0001
        /*0022*/ 	.short	0x0008
        /*0024*/ 	.byte	0x00, 0xf5, 0x21, 0x00


	//----- nvinfo : EIATTR_KPARAM_INFO
	.align		4
.L_11:
        /*0028*/ 	.byte	0x04, 0x17
        /*002a*/ 	.short	(.L_13 - .L_12)
.L_12:
        /*002c*/ 	.word	0x00000000
        /*0030*/ 	.short	0x0000
        /*0032*/ 	.short	0x0000
        /*0034*/ 	.byte	0x00, 0xf5, 0x21, 0x00


	//----- nvinfo : EIATTR_SPARSE_MMA_MASK
	.align		4
.L_13:
        /*0038*/ 	.byte	0x03, 0x50
        /*003a*/ 	.short	0x0000


	//----- nvinfo : EIATTR_MAXREG_COUNT
	.align		4
        /*003c*/ 	.byte	0x03, 0x1b
        /*003e*/ 	.short	0x00ff


	//----- nvinfo : EIATTR_MERCURY_ISA_VERSION
	.align		4
        /*0040*/ 	.byte	0x03, 0x5f
        /*0042*/ 	.short	0x0101


	//----- nvinfo : EIATTR_VRC_CTA_INIT_COUNT
	.align		4
        /*0044*/ 	.byte	0x02, 0x4a
	.zero		1
	.zero		1


	//----- nvinfo : EIATTR_EXIT_INSTR_OFFSETS
	.align		4
        /*0048*/ 	.byte	0x04, 0x1c
        /*004a*/ 	.short	(.L_15 - .L_14)


	//   ....[0]....
.L_14:
        /*004c*/ 	.word	0x00000080


	//   ....[1]....
        /*0050*/ 	.word	0x000001e0


	//----- nvinfo : EIATTR_CRS_STACK_SIZE
	.align		4
.L_15:
        /*0054*/ 	.byte	0x04, 0x1e
        /*0056*/ 	.short	(.L_17 - .L_16)
.L_16:
        /*0058*/ 	.word	0x00000000


	//----- nvinfo : EIATTR_CBANK_PARAM_SIZE
	.align		4
.L_17:
        /*005c*/ 	.byte	0x03, 0x19
        /*005e*/ 	.short	0x0018


	//----- nvinfo : EIATTR_PARAM_CBANK
	.align		4
        /*0060*/ 	.byte	0x04, 0x0a
        /*0062*/ 	.short	(.L_19 - .L_18)
	.align		4
.L_18:
        /*0064*/ 	.word	index@(.nv.constant0._Z8multiplyPdS_m)
        /*0068*/ 	.short	0x0380
        /*006a*/ 	.short	0x0018


	//----- nvinfo : EIATTR_SW_WAR
	.align		4
.L_19:
        /*006c*/ 	.byte	0x04, 0x36
        /*006e*/ 	.short	(.L_21 - .L_20)
.L_20:
        /*0070*/ 	.word	0x00000008
.L_21:


//--------------------- .nv.callgraph             --------------------------
	.section	.nv.callgraph,"",@"SHT_CUDA_CALLGRAPH"
	.align	4
	.sectionentsize	8
	.align		4
        /*0000*/ 	.word	0x00000000
	.align		4
        /*0004*/ 	.word	0xffffffff
	.align		4
        /*0008*/ 	.word	0x00000000
	.align		4
        /*000c*/ 	.word	0xfffffffe
	.align		4
        /*0010*/ 	.word	0x00000000
	.align		4
        /*0014*/ 	.word	0xfffffffd
	.align		4
        /*0018*/ 	.word	0x00000000
	.align		4
        /*001c*/ 	.word	0xfffffffc


//--------------------- .text._Z8multiplyPdS_m    --------------------------
	.section	.text._Z8multiplyPdS_m,"ax",@progbits
	.align	128
        .global         _Z8multiplyPdS_m
        .type           _Z8multiplyPdS_m,@function
        .size           _Z8multiplyPdS_m,(.L_x_2 - _Z8multiplyPdS_m)
        .other          _Z8multiplyPdS_m,@"STO_CUDA_ENTRY STV_DEFAULT"
_Z8multiplyPdS_m:
.text._Z8multiplyPdS_m:
[----:B------:R-:W-:Y:S01]  /*0000*/  LDC R1, c[0x0][0x37c] ;  /* 0x0000df00ff017b82 */ /* 0x000fe20000000800 */
[----:B------:R-:W0:Y:S07]  /*0010*/  S2R R0, SR_TID.X ;  /* 0x0000000000007919 */ /* 0x000e2e0000002100 */
[----:B------:R-:W0:Y:S01]  /*0020*/  S2UR UR4, SR_CTAID.X ;  /* 0x00000000000479c3 */ /* 0x000e220000002500 */
[----:B------:R-:W1:Y:S07]  /*0030*/  LDCU.64 UR8, c[0x0][0x390] ;  /* 0x00007200ff0877ac */ /* 0x000e6e0008000a00 */
[----:B------:R-:W0:Y:S02]  /*0040*/  LDC R3, c[0x0][0x360] ;  /* 0x0000d800ff037b82 */ /* 0x000e240000000800 */
[----:B0-----:R-:W-:-:S05]  /*0050*/  IMAD R0, R3, UR4, R0 ;  /* 0x0000000403007c24 */ /* 0x001fca000f8e0200 */
[----:B-1----:R-:W-:-:S04]  /*0060*/  ISETP.GE.U32.AND P0, PT, R0, UR8, PT ;  /* 0x0000000800007c0c */ /* 0x002fc8000bf06070 */
[----:B------:R-:W-:-:S13]  /*0070*/  ISETP.GE.U32.AND.EX P0, PT, RZ, UR9, PT, P0 ;  /* 0x00000009ff007c0c */ /* 0x000fda000bf06100 */
[----:B------:R-:W-:Y:S05]  /*0080*/  @P0 EXIT ;  /* 0x000000000000094d */ /* 0x000fea0003800000 */
[----:B------:R-:W0:Y:S01]  /*0090*/  LDCU UR4, c[0x0][0x370] ;  /* 0x00006e00ff0477ac */ /* 0x000e220008000800 */
[----:B------:R-:W-:Y:S02]  /*00a0*/  IMAD.MOV.U32 R9, RZ, RZ, R0 ;  /* 0x000000ffff097224 */ /* 0x000fe400078e0000 */
[----:B------:R-:W-:Y:S01]  /*00b0*/  IMAD.MOV.U32 R8, RZ, RZ, RZ ;  /* 0x000000ffff087224 */ /* 0x000fe200078e00ff */
[----:B------:R-:W1:Y:S01]  /*00c0*/  LDCU.64 UR6, c[0x0][0x358] ;  /* 0x00006b00ff0677ac */ /* 0x000e620008000a00 */
[----:B------:R-:W2:Y:S01]  /*00d0*/  LDCU.128 UR12, c[0x0][0x380] ;  /* 0x00007000ff0c77ac */ /* 0x000ea20008000c00 */
[----:B0-----:R-:W-:-:S07]  /*00e0*/  IMAD R0, R3, UR4, RZ ;  /* 0x0000000403007c24 */ /* 0x001fce000f8e02ff */
.L_x_0:
[C---:B------:R-:W-:Y:S01]  /*00f0*/  IMAD.SHL.U32 R6, R9.reuse, 0x8, RZ ;  /* 0x0000000809067824 */ /* 0x040fe200078e00ff */
[----:B0-----:R-:W-:-:S04]  /*0100*/  SHF.L.U64.HI R4, R9, 0x3, R8 ;  /* 0x0000000309047819 */ /* 0x001fc80000010208 */
[C---:B--2---:R-:W-:Y:S02]  /*0110*/  IADD3 R2, P0, PT, R6.reuse, UR12, RZ ;  /* 0x0000000c06027c10 */ /* 0x044fe4000ff1e0ff */
[----:B------:R-:W-:Y:S02]  /*0120*/  IADD3 R6, P1, PT, R6, UR14, RZ ;  /* 0x0000000e06067c10 */ /* 0x000fe4000ff3e0ff */
[C---:B------:R-:W-:Y:S02]  /*0130*/  IADD3.X R3, PT, PT, R4.reuse, UR13, RZ, P0, !PT ;  /* 0x0000000d04037c10 */ /* 0x040fe400087fe4ff */
[----:B------:R-:W-:-:S03]  /*0140*/  IADD3.X R7, PT, PT, R4, UR15, RZ, P1, !PT ;  /* 0x0000000f04077c10 */ /* 0x000fc60008ffe4ff */
[----:B-1----:R-:W2:Y:S04]  /*0150*/  LDG.E.64 R4, desc[UR6][R2.64] ;  /* 0x0000000602047981 */ /* 0x002ea8000c1e1b00 */
[----:B------:R-:W2:Y:S01]  /*0160*/  LDG.E.64 R6, desc[UR6][R6.64] ;  /* 0x0000000606067981 */ /* 0x000ea2000c1e1b00 */
[----:B------:R-:W-:-:S05]  /*0170*/  IADD3 R9, P0, PT, R0, R9, RZ ;  /* 0x0000000900097210 */ /* 0x000fca0007f1e0ff */
[----:B------:R-:W-:Y:S01]  /*0180*/  IMAD.X R8, RZ, RZ, R8, P0 ;  /* 0x000000ffff087224 */ /* 0x000fe200000e0608 */
[----:B------:R-:W-:-:S04]  /*0190*/  ISETP.GE.U32.AND P0, PT, R9, UR8, PT ;  /* 0x0000000809007c0c */ /* 0x000fc8000bf06070 */
[----:B------:R-:W-:Y:S01]  /*01a0*/  ISETP.GE.U32.AND.EX P0, PT, R8, UR9, PT, P0 ;  /* 0x0000000908007c0c */ /* 0x000fe2000bf06100 */
[----:B--2---:R-:W-:-:S07]  /*01b0*/  DMUL R4, R4, R6 ;  /* 0x0000000604047228 */ /* 0x004fce0000000000 */
[----:B------:R0:W-:Y:S05]  /*01c0*/  STG.E.64 desc[UR6][R2.64], R4 ;  /* 0x0000000402007986 */ /* 0x0001ea000c101b06 */
[----:B------:R-:W-:Y:S05]  /*01d0*/  @!P0 BRA `(.L_x_0) ;  /* 0xfffffffc00c48947 */ /* 0x000fea000383ffff */
[----:B------:R-:W-:Y:S05]  /*01e0*/  EXIT ;  /* 0x000000000000794d */ /* 0x000fea0003800000 */
.L_x_1:
[----:B------:R-:W-:-:S00]  /*01f0*/  BRA `(.L_x_1) ;  /* 0xfffffffc00fc7947 */ /* 0x000fc0000383ffff */
[----:B------:R-:W-:-:S00]  /*0200*/  NOP ;  /* 0x0000000000007918 */ /* 0x000fc00000000000 */
[----:B------:R-:W-:-:S00]  /*0210*/  NOP ;  /* 0x0000000000007918 */ /* 0x000fc00000000000 */
[----:B------:R-:W-:-:S00]  /*0220*/  NOP ;  /* 0x0000000000007918 */ /* 0x000fc00000000000 */
[----:B------:R-:W-:-:S00]  /*0230*/  NOP ;  /* 0x0000000000007918 */ /* 0x000fc00000000000 */
[----:B------:R-:W-:-:S00]  /*0240*/  NOP ;  /* 0x0000000000007918 */ /* 0x000fc00000000000 */
[----:B------:R-:W-:-:S00]  /*0250*/  NOP ;  /* 0x0000000000007918 */ /* 0x000fc00000000000 */
[----:B------:R-:W-:-:S00]  /*0260*/  NOP ;  /* 0x0000000000007918 */ /* 0x000fc00000000000 */
[----:B------:R-:W-:-:S00]  /*0270*/  NOP ;  /* 0x0000000000007918 */ /* 0x000fc00000000000 */
.L_x_2:


//--------------------- .nv.shared.reserved.0     --------------------------
	.section	.nv.shared.reserved.0,"aw",@nobits
	.weak		__nv_reservedSMEM_offset_0_alias
	.size		__nv_reservedSMEM_offset_0_alias, 0, 64
	.other		__nv_reservedSMEM_offset_0_alias,@"STO_CUDA_RESERVED_SHARED STV_DEFAULT"
__nv_reservedSMEM_offset_0_alias:
	.zero		0
	.zero		64


//--------------------- .nv.constant0._Z8multiplyPdS_m --------------------------
	.section	.nv.constant0._Z8multiplyPdS_m,"a",@progbits
	.sectionflags	@""
	.align	4
.nv.constant0._Z8multiplyPdS_m:
	.zero		920


//--------------------- SYMBOLS --------------------------

	.type		.nv.reservedSmem.offset0,@object
	.size		.nv.reservedSmem.offset0,0x4
